	.headerflags	@"EF_CUDA_TEXMODE_UNIFIED EF_CUDA_64BIT_ADDRESS EF_CUDA_ACCELERATORS EF_CUDA_SM90 EF_CUDA_VIRTUAL_SM(EF_CUDA_SM90)"
	.elftype	@"ET_EXEC"


//--------------------- .nv.info                  --------------------------
	.section	.nv.info,"",@"SHT_CUDA_INFO"
	.align	4


	//----- nvinfo : EIATTR_REGCOUNT
	.align		4
        /*0000*/ 	.byte	0x04, 0x2f
        /*0002*/ 	.short	(.L_3 - .L_2)
	.align		4
.L_2:
        /*0004*/ 	.word	index@(triton_poi_fused__native_batch_norm_legit_no_training_add_convolution_leaky_relu_11)
        /*0008*/ 	.word	0x00000022


	//----- nvinfo : EIATTR_MIN_STACK_SIZE
	.align		4
.L_3:
        /*000c*/ 	.byte	0x04, 0x12
        /*000e*/ 	.short	(.L_5 - .L_4)
	.align		4
.L_4:
        /*0010*/ 	.word	index@(triton_poi_fused__native_batch_norm_legit_no_training_add_convolution_leaky_relu_11)
        /*0014*/ 	.word	0x00000000


	//----- nvinfo : EIATTR_FRAME_SIZE
	.align		4
.L_5:
        /*0018*/ 	.byte	0x04, 0x11
        /*001a*/ 	.short	(.L_7 - .L_6)
	.align		4
.L_6:
        /*001c*/ 	.word	index@(triton_poi_fused__native_batch_norm_legit_no_training_add_convolution_leaky_relu_11)
        /*0020*/ 	.word	0x00000000


	//----- nvinfo : EIATTR_MIN_STACK_SIZE
	.align		4
.L_7:
        /*0024*/ 	.byte	0x04, 0x12
        /*0026*/ 	.short	(.L_9 - .L_8)
	.align		4
.L_8:
        /*0028*/ 	.word	index@(triton_poi_fused__native_batch_norm_legit_no_training_add_convolution_leaky_relu_11)
        /*002c*/ 	.word	0x00000000
.L_9:


//--------------------- .nv.info.triton_poi_fused__native_batch_norm_legit_no_training_add_convolution_leaky_relu_11 --------------------------
	.section	.nv.info.triton_poi_fused__native_batch_norm_legit_no_training_add_convolution_leaky_relu_11,"",@"SHT_CUDA_INFO"
	.sectionflags	@""
	.align	4


	//----- nvinfo : EIATTR_CUDA_API_VERSION
	.align		4
        /*0000*/ 	.byte	0x04, 0x37
        /*0002*/ 	.short	(.L_11 - .L_10)
.L_10:
        /*0004*/ 	.word	0x0000007c


	//----- nvinfo : EIATTR_KPARAM_INFO
	.align		4
.L_11:
        /*0008*/ 	.byte	0x04, 0x17
        /*000a*/ 	.short	(.L_13 - .L_12)
.L_12:
        /*000c*/ 	.word	0x00000000
        /*0010*/ 	.short	0x0008
        /*0012*/ 	.short	0x0040
        /*0014*/ 	.byte	0x00, 0xf0, 0x11, 0x00


	//----- nvinfo : EIATTR_KPARAM_INFO
	.align		4
.L_13:
        /*0018*/ 	.byte	0x04, 0x17
        /*001a*/ 	.short	(.L_15 - .L_14)
.L_14:
        /*001c*/ 	.word	0x00000000
        /*0020*/ 	.short	0x0007
        /*0022*/ 	.short	0x0038
        /*0024*/ 	.byte	0x00, 0xf4, 0x21, 0x00


	//----- nvinfo : EIATTR_KPARAM_INFO
	.align		4
.L_15:
        /*0028*/ 	.byte	0x04, 0x17
        /*002a*/ 	.short	(.L_17 - .L_16)
.L_16:
        /*002c*/ 	.word	0x00000000
        /*0030*/ 	.short	0x0006
        /*0032*/ 	.short	0x0030
        /*0034*/ 	.byte	0x00, 0xf4, 0x21, 0x00


	//----- nvinfo : EIATTR_KPARAM_INFO
	.align		4
.L_17:
        /*0038*/ 	.byte	0x04, 0x17
        /*003a*/ 	.short	(.L_19 - .L_18)
.L_18:
        /*003c*/ 	.word	0x00000000
        /*0040*/ 	.short	0x0005
        /*0042*/ 	.short	0x0028
        /*0044*/ 	.byte	0x00, 0xf4, 0x21, 0x00


	//----- nvinfo : EIATTR_KPARAM_INFO
	.align		4
.L_19:
        /*0048*/ 	.byte	0x04, 0x17
        /*004a*/ 	.short	(.L_21 - .L_20)
.L_20:
        /*004c*/ 	.word	0x00000000
        /*0050*/ 	.short	0x0004
        /*0052*/ 	.short	0x0020
        /*0054*/ 	.byte	0x00, 0xf4, 0x21, 0x00


	//----- nvinfo : EIATTR_KPARAM_INFO
	.align		4
.L_21:
        /*0058*/ 	.byte	0x04, 0x17
        /*005a*/ 	.short	(.L_23 - .L_22)
.L_22:
        /*005c*/ 	.word	0x00000000
        /*0060*/ 	.short	0x0003
        /*0062*/ 	.short	0x0018
        /*0064*/ 	.byte	0x00, 0xf4, 0x21, 0x00


	//----- nvinfo : EIATTR_KPARAM_INFO
	.align		4
.L_23:
        /*0068*/ 	.byte	0x04, 0x17
        /*006a*/ 	.short	(.L_25 - .L_24)
.L_24:
        /*006c*/ 	.word	0x00000000
        /*0070*/ 	.short	0x0002
        /*0072*/ 	.short	0x0010
        /*0074*/ 	.byte	0x00, 0xf4, 0x21, 0x00


	//----- nvinfo : EIATTR_KPARAM_INFO
	.align		4
.L_25:
        /*0078*/ 	.byte	0x04, 0x17
        /*007a*/ 	.short	(.L_27 - .L_26)
.L_26:
        /*007c*/ 	.word	0x00000000
        /*0080*/ 	.short	0x0001
        /*0082*/ 	.short	0x0008
        /*0084*/ 	.byte	0x00, 0xf4, 0x21, 0x00


	//----- nvinfo : EIATTR_KPARAM_INFO
	.align		4
.L_27:
        /*0088*/ 	.byte	0x04, 0x17
        /*008a*/ 	.short	(.L_29 - .L_28)
.L_28:
        /*008c*/ 	.word	0x00000000
        /*0090*/ 	.short	0x0000
        /*0092*/ 	.short	0x0000
        /*0094*/ 	.byte	0x00, 0xf4, 0x21, 0x00


	//----- nvinfo : EIATTR_SPARSE_MMA_MASK
	.align		4
.L_29:
        /*0098*/ 	.byte	0x03, 0x50
        /*009a*/ 	.short	0x0000


	//----- nvinfo : EIATTR_MAXREG_COUNT
	.align		4
        /*009c*/ 	.byte	0x03, 0x1b
        /*009e*/ 	.short	0x00ff


	//----- nvinfo : EIATTR_EXIT_INSTR_OFFSETS
	.align		4
        /*00a0*/ 	.byte	0x04, 0x1c
        /*00a2*/ 	.short	(.L_31 - .L_30)


	//   ....[0]....
.L_30:
        /*00a4*/ 	.word	0x000008a0


	//----- nvinfo : EIATTR_REQNTID
	.align		4
.L_31:
        /*00a8*/ 	.byte	0x04, 0x10
        /*00aa*/ 	.short	(.L_33 - .L_32)
.L_32:
        /*00ac*/ 	.word	0x00000080
        /*00b0*/ 	.word	0x00000001
        /*00b4*/ 	.word	0x00000001


	//----- nvinfo : EIATTR_CBANK_PARAM_SIZE
	.align		4
.L_33:
        /*00b8*/ 	.byte	0x03, 0x19
        /*00ba*/ 	.short	0x0044


	//----- nvinfo : EIATTR_PARAM_CBANK
	.align		4
        /*00bc*/ 	.byte	0x04, 0x0a
        /*00be*/ 	.short	(.L_35 - .L_34)
	.align		4
.L_34:
        /*00c0*/ 	.word	index@(.nv.constant0.triton_poi_fused__native_batch_norm_legit_no_training_add_convolution_leaky_relu_11)
        /*00c4*/ 	.short	0x0210
        /*00c6*/ 	.short	0x0044


	//----- nvinfo : EIATTR_SW_WAR
	.align		4
.L_35:
        /*00c8*/ 	.byte	0x04, 0x36
        /*00ca*/ 	.short	(.L_37 - .L_36)
.L_36:
        /*00cc*/ 	.word	0x00000008
.L_37:


//--------------------- .nv.callgraph             --------------------------
	.section	.nv.callgraph,"",@"SHT_CUDA_CALLGRAPH"
	.align	4
	.sectionentsize	8
	.align		4
        /*0000*/ 	.word	0x00000000
	.align		4
        /*0004*/ 	.word	0xffffffff
	.align		4
        /*0008*/ 	.word	0x00000000
	.align		4
        /*000c*/ 	.word	0xfffffffe
	.align		4
        /*0010*/ 	.word	0x00000000
	.align		4
        /*0014*/ 	.word	0xfffffffd
	.align		4
        /*0018*/ 	.word	0x00000000
	.align		4
        /*001c*/ 	.word	0xfffffffc


//--------------------- .nv.constant4             --------------------------
	.section	.nv.constant4,"a",@progbits
	.align	8
	.align		8
.nv.constant4:
        /*0000*/ 	.dword	_$_str
	.align		8
        /*0008*/ 	.dword	_$_str_$_2


//--------------------- .text.triton_poi_fused__native_batch_norm_legit_no_training_add_convolution_leaky_relu_11 --------------------------
	.section	.text.triton_poi_fused__native_batch_norm_legit_no_training_add_convolution_leaky_relu_11,"ax",@progbits
	.align	128
        .global         triton_poi_fused__native_batch_norm_legit_no_training_add_convolution_leaky_relu_11
        .type           triton_poi_fused__native_batch_norm_legit_no_training_add_convolution_leaky_relu_11,@function
        .size           triton_poi_fused__native_batch_norm_legit_no_training_add_convolution_leaky_relu_11,(.L_x_1 - triton_poi_fused__native_batch_norm_legit_no_training_add_convolution_leaky_relu_11)
        .other          triton_poi_fused__native_batch_norm_legit_no_training_add_convolution_leaky_relu_11,@"STO_CUDA_ENTRY STV_DEFAULT"
triton_poi_fused__native_batch_norm_legit_no_training_add_convolution_leaky_relu_11:
.text.triton_poi_fused__native_batch_norm_legit_no_training_add_convolution_leaky_relu_11:
[----:B------:R-:W-:Y:S01]  /*0000*/  LDC R1, c[0x0][0x28] ;  /* 0x00000a00ff017b82 */ /* 0x000fe20000000800 */
[----:B------:R-:W1:Y:S07]  /*0010*/  S2R R0, SR_TID.X ;  /* 0x0000000000007919 */ /* 0x000e6e0000002100 */
[----:B------:R-:W2:Y:S01]  /*0020*/  LDC.64 R6, c[0x0][0x238] ;  /* 0x00008e00ff067b82 */ /* 0x000ea20000000a00 */
[----:B------:R-:W-:Y:S01]  /*0030*/  ULDC.64 UR4, c[0x0][0x208] ;  /* 0x0000820000047ab9 */ /* 0x000fe20000000a00 */
[----:B------:R-:W3:Y:S06]  /*0040*/  S2R R5, SR_CTAID.X ;  /* 0x0000000000057919 */ /* 0x000eec0000002500 */
[----:B------:R-:W4:Y:S08]  /*0050*/  LDC.64 R8, c[0x0][0x228] ;  /* 0x00008a00ff087b82 */ /* 0x000f300000000a00 */
[----:B------:R-:W5:Y:S08]  /*0060*/  LDC.64 R28, c[0x0][0x210] ;  /* 0x00008400ff1c7b82 */ /* 0x000f700000000a00 */
[----:B------:R-:W5:Y:S01]  /*0070*/  LDC.64 R20, c[0x0][0x220] ;  /* 0x00008800ff147b82 */ /* 0x000f620000000a00 */
[----:B-1----:R-:W-:-:S07]  /*0080*/  SHF.L.U32 R0, R0, 0x2, RZ ;  /* 0x0000000200007819 */ /* 0x002fce00000006ff */
[----:B------:R-:W1:Y:S01]  /*0090*/  LDC.64 R30, c[0x0][0x218] ;  /* 0x00008600ff1e7b82 */ /* 0x000e620000000a00 */
[----:B---3--:R-:W-:Y:S02]  /*00a0*/  SHF.R.S32.HI R3, RZ, 0x15, R5 ;  /* 0x00000015ff037819 */ /* 0x008fe40000011405 */
[----:B------:R-:W-:Y:S02]  /*00b0*/  LOP3.LUT R0, R0, 0x1fc, RZ, 0xc0, !PT ;  /* 0x000001fc00007812 */ /* 0x000fe400078ec0ff */
[----:B------:R-:W-:Y:S02]  /*00c0*/  SGXT R3, R3, 0x1 ;  /* 0x000000010303781a */ /* 0x000fe40000000200 */
[----:B------:R-:W-:-:S04]  /*00d0*/  LEA R0, R5, R0, 0xa ;  /* 0x0000000005007211 */ /* 0x000fc800078e50ff */
[----:B------:R-:W-:-:S04]  /*00e0*/  LEA.HI R3, R3, R0, RZ, 0x5 ;  /* 0x0000000003037211 */ /* 0x000fc800078f28ff */
[----:B------:R-:W-:-:S04]  /*00f0*/  LOP3.LUT R3, R3, 0xffffffe0, RZ, 0xc0, !PT ;  /* 0xffffffe003037812 */ /* 0x000fc800078ec0ff */
[----:B------:R-:W-:-:S05]  /*0100*/  IADD3 R26, R0, -R3, RZ ;  /* 0x80000003001a7210 */ /* 0x000fca0007ffe0ff */
[----:B--2---:R-:W-:-:S06]  /*0110*/  IMAD.WIDE R6, R26, 0x4, R6 ;  /* 0x000000041a067825 */ /* 0x004fcc00078e0206 */
[----:B------:R-:W2:Y:S01]  /*0120*/  LDG.E.EL.128 R4, desc[UR4][R6.64] ;  /* 0x0000000406047981 */ /* 0x000ea2000c2e1d00 */
[----:B----4-:R-:W-:-:S04]  /*0130*/  IMAD.WIDE R12, R26, 0x4, R8 ;  /* 0x000000041a0c7825 */ /* 0x010fc800078e0208 */
[C---:B-----5:R-:W-:Y:S02]  /*0140*/  IMAD.WIDE R28, R0.reuse, 0x4, R28 ;  /* 0x00000004001c7825 */ /* 0x060fe400078e021c */
[----:B------:R-:W3:Y:S04]  /*0150*/  LDG.E.EL.128 R12, desc[UR4][R12.64] ;  /* 0x000000040c0c7981 */ /* 0x000ee8000c2e1d00 */
[----:B------:R-:W3:Y:S04]  /*0160*/  LDG.E.128 R16, desc[UR4][R28.64] ;  /* 0x000000041c107981 */ /* 0x000ee8000c1e1d00 */
[----:B------:R-:W4:Y:S01]  /*0170*/  LDG.E.128 R8, desc[UR4][R28.64+0x800] ;  /* 0x000800041c087981 */ /* 0x000f22000c1e1d00 */
[----:B0-----:R-:W-:-:S04]  /*0180*/  IMAD.WIDE R20, R0, 0x4, R20 ;  /* 0x0000000400147825 */ /* 0x001fc800078e0214 */
[----:B--2---:R-:W-:Y:S01]  /*0190*/  FADD R2, R4, 0.0010000000474974513054 ;  /* 0x3a83126f04027421 */ /* 0x004fe20000000000 */
[----:B------:R-:W-:Y:S01]  /*01a0*/  FADD R4, R7, 0.0010000000474974513054 ;  /* 0x3a83126f07047421 */ /* 0x000fe20000000000 */
[----:B------:R-:W-:Y:S01]  /*01b0*/  FADD R3, R6, 0.0010000000474974513054 ;  /* 0x3a83126f06037421 */ /* 0x000fe20000000000 */
[----:B------:R-:W-:Y:S01]  /*01c0*/  FADD R5, R5, 0.0010000000474974513054 ;  /* 0x3a83126f05057421 */ /* 0x000fe20000000000 */
[----:B------:R0:W2:Y:S08]  /*01d0*/  MUFU.SQRT R22, R2 ;  /* 0x0000000200167308 */ /* 0x0000b00000002000 */
[----:B------:R-:W5:Y:S01]  /*01e0*/  MUFU.SQRT R4, R4 ;  /* 0x0000000400047308 */ /* 0x000f620000002000 */
[----:B0-----:R-:W-:Y:S01]  /*01f0*/  HFMA2.MMA R2, -RZ, RZ, 1.625, 0 ;  /* 0x3e800000ff027435 */ /* 0x001fe200000001ff */
[----:B--2---:R-:W-:-:S06]  /*0200*/  FSETP.GT.AND P6, PT, R22, 8.50705917302346158658e+37, PT ;  /* 0x7e8000001600780b */ /* 0x004fcc0003fc4000 */
[----:B------:R-:W0:Y:S01]  /*0210*/  MUFU.SQRT R3, R3 ;  /* 0x0000000300037308 */ /* 0x000e220000002000 */
[----:B------:R-:W-:-:S07]  /*0220*/  FSETP.GEU.AND P5, PT, R22, 1.175494350822287508e-38, PT ;  /* 0x008000001600780b */ /* 0x000fce0003fae000 */
[----:B------:R-:W2:Y:S01]  /*0230*/  MUFU.SQRT R5, R5 ;  /* 0x0000000500057308 */ /* 0x000ea20000002000 */
[----:B-----5:R-:W-:Y:S02]  /*0240*/  FSETP.GT.AND P2, PT, R4, 8.50705917302346158658e+37, PT ;  /* 0x7e8000000400780b */ /* 0x020fe40003f44000 */
[----:B------:R-:W-:Y:S01]  /*0250*/  FSEL R25, R2, 1, P6 ;  /* 0x3f80000002197808 */ /* 0x000fe20003000000 */
[----:B------:R-:W-:Y:S01]  /*0260*/  @P6 FMUL R22, R22, 0.25 ;  /* 0x3e80000016166820 */ /* 0x000fe20000400000 */
[----:B------:R-:W-:Y:S02]  /*0270*/  FSETP.GEU.AND P6, PT, R4, 1.175494350822287508e-38, PT ;  /* 0x008000000400780b */ /* 0x000fe40003fce000 */
[C---:B0-----:R-:W-:Y:S02]  /*0280*/  FSETP.GT.AND P3, PT, R3.reuse, 8.50705917302346158658e+37, PT ;  /* 0x7e8000000300780b */ /* 0x041fe40003f64000 */
[----:B------:R-:W-:Y:S01]  /*0290*/  FSETP.GEU.AND P0, PT, R3, 1.175494350822287508e-38, PT ;  /* 0x008000000300780b */ /* 0x000fe20003f0e000 */
[----:B------:R-:W-:-:S04]  /*02a0*/  @!P5 FMUL R22, R22, 16777216 ;  /* 0x4b8000001616d820 */ /* 0x000fc80000400000 */
[----:B------:R-:W-:Y:S01]  /*02b0*/  @P2 FMUL R4, R4, 0.25 ;  /* 0x3e80000004042820 */ /* 0x000fe20000400000 */
[C---:B--2---:R-:W-:Y:S02]  /*02c0*/  FSETP.GT.AND P4, PT, R5.reuse, 8.50705917302346158658e+37, PT ;  /* 0x7e8000000500780b */ /* 0x044fe40003f84000 */
[----:B------:R-:W-:Y:S01]  /*02d0*/  FSETP.GEU.AND P1, PT, R5, 1.175494350822287508e-38, PT ;  /* 0x008000000500780b */ /* 0x000fe20003f2e000 */
[----:B------:R-:W-:Y:S01]  /*02e0*/  @!P6 FMUL R4, R4, 16777216 ;  /* 0x4b8000000404e820 */ /* 0x000fe20000400000 */
[----:B------:R-:W0:Y:S01]  /*02f0*/  MUFU.RCP R22, R22 ;  /* 0x0000001600167308 */ /* 0x000e220000001000 */
[----:B------:R-:W-:Y:S01]  /*0300*/  @P3 FMUL R3, R3, 0.25 ;  /* 0x3e80000003033820 */ /* 0x000fe20000400000 */
[----:B------:R-:W-:-:S06]  /*0310*/  FSEL R23, R2, 1, P2 ;  /* 0x3f80000002177808 */ /* 0x000fcc0001000000 */
[----:B------:R-:W2:Y:S01]  /*0320*/  MUFU.RCP R4, R4 ;  /* 0x0000000400047308 */ /* 0x000ea20000001000 */
[----:B------:R-:W-:Y:S01]  /*0330*/  @P4 FMUL R5, R5, 0.25 ;  /* 0x3e80000005054820 */ /* 0x000fe20000400000 */
[----:B------:R-:W-:-:S03]  /*0340*/  @!P0 FMUL R3, R3, 16777216 ;  /* 0x4b80000003038820 */ /* 0x000fc60000400000 */
[----:B------:R-:W-:Y:S01]  /*0350*/  @!P1 FMUL R5, R5, 16777216 ;  /* 0x4b80000005059820 */ /* 0x000fe20000400000 */
[----:B------:R-:W-:Y:S01]  /*0360*/  @!P6 FMUL R23, R23, 16777216 ;  /* 0x4b8000001717e820 */ /* 0x000fe20000400000 */
[----:B------:R-:W-:Y:S01]  /*0370*/  @!P5 FMUL R25, R25, 16777216 ;  /* 0x4b8000001919d820 */ /* 0x000fe20000400000 */
[----:B------:R-:W5:Y:S01]  /*0380*/  MUFU.RCP R3, R3 ;  /* 0x0000000300037308 */ /* 0x000f620000001000 */
[C---:B------:R-:W-:Y:S02]  /*0390*/  FSEL R7, R2.reuse, 1, P4 ;  /* 0x3f80000002077808 */ /* 0x040fe40002000000 */
[----:B------:R-:W-:-:S05]  /*03a0*/  FSEL R6, R2, 1, P3 ;  /* 0x3f80000002067808 */ /* 0x000fca0001800000 */
[----:B------:R-:W1:Y:S01]  /*03b0*/  MUFU.RCP R24, R5 ;  /* 0x0000000500187308 */ /* 0x000e620000001000 */
[----:B0-----:R-:W-:Y:S01]  /*03c0*/  FMUL R25, R22, R25 ;  /* 0x0000001916197220 */ /* 0x001fe20000400000 */
[----:B--2---:R-:W-:Y:S02]  /*03d0*/  FMUL R2, R4, R23 ;  /* 0x0000001704027220 */ /* 0x004fe40000400000 */
[----:B------:R-:W0:Y:S01]  /*03e0*/  LDC.64 R22, c[0x0][0x230] ;  /* 0x00008c00ff167b82 */ /* 0x000e220000000a00 */
[----:B------:R-:W-:Y:S01]  /*03f0*/  @!P1 FMUL R7, R7, 16777216 ;  /* 0x4b80000007079820 */ /* 0x000fe20000400000 */
[----:B------:R-:W-:-:S04]  /*0400*/  @!P0 FMUL R6, R6, 16777216 ;  /* 0x4b80000006068820 */ /* 0x000fc80000400000 */
[----:B-----5:R-:W-:Y:S01]  /*0410*/  FMUL R3, R3, R6 ;  /* 0x0000000603037220 */ /* 0x020fe20000400000 */
[----:B-1----:R-:W-:Y:S02]  /*0420*/  FMUL R24, R24, R7 ;  /* 0x0000000718187220 */ /* 0x002fe40000400000 */
[----:B------:R-:W2:Y:S01]  /*0430*/  LDG.E.128 R4, desc[UR4][R20.64+0x800] ;  /* 0x0008000414047981 */ /* 0x000ea2000c1e1d00 */
[----:B---3--:R-:W-:Y:S01]  /*0440*/  FADD R16, R16, R12 ;  /* 0x0000000c10107221 */ /* 0x008fe20000000000 */
[----:B------:R-:W-:Y:S01]  /*0450*/  FADD R17, R17, R13 ;  /* 0x0000000d11117221 */ /* 0x000fe20000000000 */
[----:B------:R-:W-:Y:S01]  /*0460*/  FADD R18, R18, R14 ;  /* 0x0000000e12127221 */ /* 0x000fe20000000000 */
[----:B------:R-:W-:Y:S01]  /*0470*/  FADD R19, R19, R15 ;  /* 0x0000000f13137221 */ /* 0x000fe20000000000 */
[----:B----4-:R-:W-:Y:S01]  /*0480*/  FADD R12, R8, R12 ;  /* 0x0000000c080c7221 */ /* 0x010fe20000000000 */
[----:B------:R-:W-:Y:S01]  /*0490*/  FADD R13, R9, R13 ;  /* 0x0000000d090d7221 */ /* 0x000fe20000000000 */
[----:B------:R-:W-:Y:S01]  /*04a0*/  FADD R14, R10, R14 ;  /* 0x0000000e0a0e7221 */ /* 0x000fe20000000000 */
[----:B------:R-:W-:-:S02]  /*04b0*/  FADD R15, R11, R15 ;  /* 0x0000000f0b0f7221 */ /* 0x000fc40000000000 */
[----:B------:R-:W3:Y:S01]  /*04c0*/  LDG.E.128 R8, desc[UR4][R20.64] ;  /* 0x0000000414087981 */ /* 0x000ee2000c1e1d00 */
[----:B0-----:R-:W-:-:S06]  /*04d0*/  IMAD.WIDE R22, R26, 0x4, R22 ;  /* 0x000000041a167825 */ /* 0x001fcc00078e0216 */
[----:B------:R-:W4:Y:S01]  /*04e0*/  LDG.E.EL.128 R20, desc[UR4][R22.64] ;  /* 0x0000000416147981 */ /* 0x000f22000c2e1d00 */
[----:B--2---:R-:W-:Y:S01]  /*04f0*/  FADD R5, R5, R13 ;  /* 0x0000000d05057221 */ /* 0x004fe20000000000 */
[----:B------:R-:W-:Y:S01]  /*0500*/  FADD R4, R4, R12 ;  /* 0x0000000c04047221 */ /* 0x000fe20000000000 */
[----:B------:R-:W-:Y:S01]  /*0510*/  FADD R7, R7, R15 ;  /* 0x0000000f07077221 */ /* 0x000fe20000000000 */
[----:B------:R-:W-:Y:S01]  /*0520*/  FADD R6, R6, R14 ;  /* 0x0000000e06067221 */ /* 0x000fe20000000000 */
[----:B------:R-:W0:Y:S08]  /*0530*/  LDC.64 R12, c[0x0][0x248] ;  /* 0x00009200ff0c7b82 */ /* 0x000e300000000a00 */
[----:B------:R-:W1:Y:S01]  /*0540*/  LDC.64 R14, c[0x0][0x240] ;  /* 0x00009000ff0e7b82 */ /* 0x000e620000000a00 */
[----:B---3--:R-:W-:Y:S01]  /*0550*/  FADD R8, R8, R16 ;  /* 0x0000001008087221 */ /* 0x008fe20000000000 */
[----:B------:R-:W-:Y:S01]  /*0560*/  FADD R10, R10, R18 ;  /* 0x000000120a0a7221 */ /* 0x000fe20000000000 */
[----:B------:R-:W-:-:S02]  /*0570*/  FADD R9, R9, R17 ;  /* 0x0000001109097221 */ /* 0x000fc40000000000 */
[C---:B----4-:R-:W-:Y:S01]  /*0580*/  FADD R16, -R20.reuse, R8 ;  /* 0x0000000814107221 */ /* 0x050fe20000000100 */
[----:B------:R-:W-:-:S03]  /*0590*/  FADD R18, -R20, R4 ;  /* 0x0000000414127221 */ /* 0x000fc60000000100 */
[C---:B------:R-:W-:Y:S01]  /*05a0*/  FMUL R27, R25.reuse, R16 ;  /* 0x00000010191b7220 */ /* 0x040fe20000400000 */
[----:B------:R-:W-:Y:S01]  /*05b0*/  FMUL R20, R25, R18 ;  /* 0x0000001219147220 */ /* 0x000fe20000400000 */
[----:B------:R-:W-:Y:S01]  /*05c0*/  FADD R18, -R22, R6 ;  /* 0x0000000616127221 */ /* 0x000fe20000000100 */
[----:B0-----:R-:W-:-:S04]  /*05d0*/  IMAD.WIDE R16, R26, 0x4, R12 ;  /* 0x000000041a107825 */ /* 0x001fc800078e020c */
[C---:B------:R-:W-:Y:S01]  /*05e0*/  FADD R13, -R21.reuse, R5 ;  /* 0x00000005150d7221 */ /* 0x040fe20000000100 */
[----:B------:R-:W-:Y:S01]  /*05f0*/  FADD R12, -R22, R10 ;  /* 0x0000000a160c7221 */ /* 0x000fe20000000100 */
[----:B------:R-:W-:Y:S01]  /*0600*/  FADD R25, -R21, R9 ;  /* 0x0000000915197221 */ /* 0x000fe20000000100 */
[----:B------:R-:W-:Y:S01]  /*0610*/  FMUL R22, R3, R18 ;  /* 0x0000001203167220 */ /* 0x000fe20000400000 */
[----:B-1----:R-:W-:-:S04]  /*0620*/  IMAD.WIDE R14, R26, 0x4, R14 ;  /* 0x000000041a0e7825 */ /* 0x002fc800078e020e */
[----:B------:R-:W-:Y:S01]  /*0630*/  FADD R11, R11, R19 ;  /* 0x000000130b0b7221 */ /* 0x000fe20000000000 */
[C---:B------:R-:W-:Y:S01]  /*0640*/  FMUL R21, R24.reuse, R13 ;  /* 0x0000000d18157220 */ /* 0x040fe20000400000 */
[----:B------:R-:W-:Y:S01]  /*0650*/  FMUL R3, R3, R12 ;  /* 0x0000000c03037220 */ /* 0x000fe20000400000 */
[----:B------:R-:W2:Y:S04]  /*0660*/  LDG.E.EL.128 R16, desc[UR4][R16.64] ;  /* 0x0000000410107981 */ /* 0x000ea8000c2e1d00 */
[----:B------:R-:W2:Y:S01]  /*0670*/  LDG.E.EL.128 R12, desc[UR4][R14.64] ;  /* 0x000000040e0c7981 */ /* 0x000ea2000c2e1d00 */
[----:B------:R-:W-:Y:S01]  /*0680*/  FMUL R25, R24, R25 ;  /* 0x0000001918197220 */ /* 0x000fe20000400000 */
[----:B------:R-:W-:Y:S02]  /*0690*/  IMAD.WIDE R30, R0, 0x4, R30 ;  /* 0x00000004001e7825 */ /* 0x000fe400078e021e */
[----:B------:R-:W-:Y:S04]  /*06a0*/  STG.E.128 desc[UR4][R28.64], R8 ;  /* 0x000000081c007986 */ /* 0x000fe8000c101d04 */
[----:B------:R-:W-:Y:S01]  /*06b0*/  STG.E.128 desc[UR4][R28.64+0x800], R4 ;  /* 0x000800041c007986 */ /* 0x000fe2000c101d04 */
[C-C-:B--2---:R-:W-:Y:S01]  /*06c0*/  FFMA R24, R12.reuse, R27, R16.reuse ;  /* 0x0000001b0c187223 */ /* 0x144fe20000000010 */
[C---:B------:R-:W-:Y:S01]  /*06d0*/  FADD R27, -R23.reuse, R11 ;  /* 0x0000000b171b7221 */ /* 0x040fe20000000100 */
[----:B------:R-:W-:Y:S01]  /*06e0*/  FADD R23, -R23, R7 ;  /* 0x0000000717177221 */ /* 0x000fe20000000100 */
[----:B------:R-:W-:-:S02]  /*06f0*/  FFMA R20, R12, R20, R16 ;  /* 0x000000140c147223 */ /* 0x000fc40000000010 */
[C---:B------:R-:W-:Y:S01]  /*0700*/  FMUL R12, R2.reuse, R27 ;  /* 0x0000001b020c7220 */ /* 0x040fe20000400000 */
[----:B------:R-:W-:-:S04]  /*0710*/  FMUL R2, R2, R23 ;  /* 0x0000001702027220 */ /* 0x000fc80000400000 */
[----:B------:R-:W-:-:S05]  /*0720*/  FFMA R23, R15, R2, R19 ;  /* 0x000000020f177223 */ /* 0x000fca0000000013 */
[----:B------:R-:W-:Y:S01]  /*0730*/  FSETP.GT.AND P6, PT, R23, RZ, PT ;  /* 0x000000ff1700720b */ /* 0x000fe20003fc4000 */
[----:B------:R-:W-:Y:S01]  /*0740*/  FFMA R27, R15, R12, R19 ;  /* 0x0000000c0f1b7223 */ /* 0x000fe20000000013 */
[C-C-:B------:R-:W-:Y:S01]  /*0750*/  FFMA R22, R14.reuse, R22, R18.reuse ;  /* 0x000000160e167223 */ /* 0x140fe20000000012 */
[C-C-:B------:R-:W-:Y:S01]  /*0760*/  FFMA R21, R13.reuse, R21, R17.reuse ;  /* 0x000000150d157223 */ /* 0x140fe20000000011 */
[----:B------:R-:W-:Y:S01]  /*0770*/  FFMA R26, R14, R3, R18 ;  /* 0x000000030e1a7223 */ /* 0x000fe20000000012 */
[----:B------:R-:W-:Y:S01]  /*0780*/  FFMA R25, R13, R25, R17 ;  /* 0x000000190d197223 */ /* 0x000fe20000000011 */
[----:B------:R-:W-:Y:S02]  /*0790*/  FSETP.GT.AND P3, PT, R27, RZ, PT ;  /* 0x000000ff1b00720b */ /* 0x000fe40003f64000 */
[----:B------:R-:W-:Y:S02]  /*07a0*/  FSETP.GT.AND P5, PT, R22, RZ, PT ;  /* 0x000000ff1600720b */ /* 0x000fe40003fa4000 */
[----:B------:R-:W-:-:S02]  /*07b0*/  FSETP.GT.AND P4, PT, R21, RZ, PT ;  /* 0x000000ff1500720b */ /* 0x000fc40003f84000 */
[----:B------:R-:W-:Y:S01]  /*07c0*/  FSETP.GT.AND P2, PT, R26, RZ, PT ;  /* 0x000000ff1a00720b */ /* 0x000fe20003f44000 */
[----:B------:R-:W-:Y:S01]  /*07d0*/  @!P6 FMUL R23, R23, 0.10000000149011611938 ;  /* 0x3dcccccd1717e820 */ /* 0x000fe20000400000 */
[----:B------:R-:W-:Y:S02]  /*07e0*/  FSETP.GT.AND P1, PT, R25, RZ, PT ;  /* 0x000000ff1900720b */ /* 0x000fe40003f24000 */
[----:B------:R-:W-:Y:S02]  /*07f0*/  FSETP.GT.AND P0, PT, R24, RZ, PT ;  /* 0x000000ff1800720b */ /* 0x000fe40003f04000 */
[----:B------:R-:W-:Y:S01]  /*0800*/  FSETP.GT.AND P6, PT, R20, RZ, PT ;  /* 0x000000ff1400720b */ /* 0x000fe20003fc4000 */
[----:B------:R-:W-:Y:S02]  /*0810*/  @!P3 FMUL R27, R27, 0.10000000149011611938 ;  /* 0x3dcccccd1b1bb820 */ /* 0x000fe40000400000 */
[----:B------:R-:W-:Y:S02]  /*0820*/  @!P5 FMUL R22, R22, 0.10000000149011611938 ;  /* 0x3dcccccd1616d820 */ /* 0x000fe40000400000 */
[----:B------:R-:W-:-:S02]  /*0830*/  @!P4 FMUL R21, R21, 0.10000000149011611938 ;  /* 0x3dcccccd1515c820 */ /* 0x000fc40000400000 */
[----:B------:R-:W-:Y:S02]  /*0840*/  @!P2 FMUL R26, R26, 0.10000000149011611938 ;  /* 0x3dcccccd1a1aa820 */ /* 0x000fe40000400000 */
[----:B------:R-:W-:Y:S02]  /*0850*/  @!P1 FMUL R25, R25, 0.10000000149011611938 ;  /* 0x3dcccccd19199820 */ /* 0x000fe40000400000 */
[----:B------:R-:W-:Y:S02]  /*0860*/  @!P0 FMUL R24, R24, 0.10000000149011611938 ;  /* 0x3dcccccd18188820 */ /* 0x000fe40000400000 */
[----:B------:R-:W-:-:S03]  /*0870*/  @!P6 FMUL R20, R20, 0.10000000149011611938 ;  /* 0x3dcccccd1414e820 */ /* 0x000fc60000400000 */
[----:B------:R-:W-:Y:S04]  /*0880*/  STG.E.128 desc[UR4][R30.64], R24 ;  /* 0x000000181e007986 */ /* 0x000fe8000c101d04 */
[----:B------:R-:W-:Y:S01]  /*0890*/  STG.E.128 desc[UR4][R30.64+0x800], R20 ;  /* 0x000800141e007986 */ /* 0x000fe2000c101d04 */
[----:B------:R-:W-:Y:S05]  /*08a0*/  EXIT ;  /* 0x000000000000794d */ /* 0x000fea0003800000 */
.L_x_0:
[----:B------:R-:W-:-:S00]  /*08b0*/  BRA `(.L_x_0) ;  /* 0xfffffffc00fc7947 */ /* 0x000fc0000383ffff */
[----:B------:R-:W-:-:S00]  /*08c0*/  NOP ;  /* 0x0000000000007918 */ /* 0x000fc00000000000 */
        /* <DEDUP_REMOVED lines=11> */
.L_x_1:


//--------------------- .nv.global.init           --------------------------
	.section	.nv.global.init,"aw",@progbits
.nv.global.init:
	.type		_$_str,@object
	.size		_$_str,(_$_str_$_2 - _$_str)
_$_str:
        /*0000*/ 	.byte	0x5f, 0x5f, 0x43, 0x55, 0x44, 0x41, 0x5f, 0x46, 0x54, 0x5a, 0x00
	.type		_$_str_$_2,@object
	.size		_$_str_$_2,(.L_1 - _$_str_$_2)
_$_str_$_2:
        /*000b*/ 	.byte	0x5f, 0x5f, 0x43, 0x55, 0x44, 0x41, 0x5f, 0x50, 0x52, 0x45, 0x43, 0x5f, 0x53, 0x51, 0x52, 0x54
        /*001b*/ 	.byte	0x00
.L_1:


//--------------------- .nv.constant0.triton_poi_fused__native_batch_norm_legit_no_training_add_convolution_leaky_relu_11 --------------------------
	.section	.nv.constant0.triton_poi_fused__native_batch_norm_legit_no_training_add_convolution_leaky_relu_11,"a",@progbits
	.sectionflags	@""
	.align	4
.nv.constant0.triton_poi_fused__native_batch_norm_legit_no_training_add_convolution_leaky_relu_11:
	.zero		596
